	.headerflags	@"EF_CUDA_TEXMODE_UNIFIED EF_CUDA_64BIT_ADDRESS EF_CUDA_ACCELERATORS EF_CUDA_SM90 EF_CUDA_VIRTUAL_SM(EF_CUDA_SM90)"
	.elftype	@"ET_EXEC"


//--------------------- .nv.info                  --------------------------
	.section	.nv.info,"",@"SHT_CUDA_INFO"
	.align	4


	//----- nvinfo : EIATTR_REGCOUNT
	.align		4
        /*0000*/ 	.byte	0x04, 0x2f
        /*0002*/ 	.short	(.L_1 - .L_0)
	.align		4
.L_0:
        /*0004*/ 	.word	index@(triton_poi_fused_cat_45)
        /*0008*/ 	.word	0x00000014


	//----- nvinfo : EIATTR_MIN_STACK_SIZE
	.align		4
.L_1:
        /*000c*/ 	.byte	0x04, 0x12
        /*000e*/ 	.short	(.L_3 - .L_2)
	.align		4
.L_2:
        /*0010*/ 	.word	index@(triton_poi_fused_cat_45)
        /*0014*/ 	.word	0x00000000


	//----- nvinfo : EIATTR_FRAME_SIZE
	.align		4
.L_3:
        /*0018*/ 	.byte	0x04, 0x11
        /*001a*/ 	.short	(.L_5 - .L_4)
	.align		4
.L_4:
        /*001c*/ 	.word	index@(triton_poi_fused_cat_45)
        /*0020*/ 	.word	0x00000000


	//----- nvinfo : EIATTR_MIN_STACK_SIZE
	.align		4
.L_5:
        /*0024*/ 	.byte	0x04, 0x12
        /*0026*/ 	.short	(.L_7 - .L_6)
	.align		4
.L_6:
        /*0028*/ 	.word	index@(triton_poi_fused_cat_45)
        /*002c*/ 	.word	0x00000000
.L_7:


//--------------------- .nv.info.triton_poi_fused_cat_45 --------------------------
	.section	.nv.info.triton_poi_fused_cat_45,"",@"SHT_CUDA_INFO"
	.sectionflags	@""
	.align	4


	//----- nvinfo : EIATTR_CUDA_API_VERSION
	.align		4
        /*0000*/ 	.byte	0x04, 0x37
        /*0002*/ 	.short	(.L_9 - .L_8)
.L_8:
        /*0004*/ 	.word	0x0000007c


	//----- nvinfo : EIATTR_KPARAM_INFO
	.align		4
.L_9:
        /*0008*/ 	.byte	0x04, 0x17
        /*000a*/ 	.short	(.L_11 - .L_10)
.L_10:
        /*000c*/ 	.word	0x00000000
        /*0010*/ 	.short	0x0003
        /*0012*/ 	.short	0x0014
        /*0014*/ 	.byte	0x00, 0xf0, 0x11, 0x00


	//----- nvinfo : EIATTR_KPARAM_INFO
	.align		4
.L_11:
        /*0018*/ 	.byte	0x04, 0x17
        /*001a*/ 	.short	(.L_13 - .L_12)
.L_12:
        /*001c*/ 	.word	0x00000000
        /*0020*/ 	.short	0x0002
        /*0022*/ 	.short	0x0010
        /*0024*/ 	.byte	0x00, 0xf0, 0x11, 0x00


	//----- nvinfo : EIATTR_KPARAM_INFO
	.align		4
.L_13:
        /*0028*/ 	.byte	0x04, 0x17
        /*002a*/ 	.short	(.L_15 - .L_14)
.L_14:
        /*002c*/ 	.word	0x00000000
        /*0030*/ 	.short	0x0001
        /*0032*/ 	.short	0x0008
        /*0034*/ 	.byte	0x00, 0xf4, 0x21, 0x00


	//----- nvinfo : EIATTR_KPARAM_INFO
	.align		4
.L_15:
        /*0038*/ 	.byte	0x04, 0x17
        /*003a*/ 	.short	(.L_17 - .L_16)
.L_16:
        /*003c*/ 	.word	0x00000000
        /*0040*/ 	.short	0x0000
        /*0042*/ 	.short	0x0000
        /*0044*/ 	.byte	0x00, 0xf4, 0x21, 0x00


	//----- nvinfo : EIATTR_SPARSE_MMA_MASK
	.align		4
.L_17:
        /*0048*/ 	.byte	0x03, 0x50
        /*004a*/ 	.short	0x0000


	//----- nvinfo : EIATTR_MAXREG_COUNT
	.align		4
        /*004c*/ 	.byte	0x03, 0x1b
        /*004e*/ 	.short	0x00ff


	//----- nvinfo : EIATTR_EXIT_INSTR_OFFSETS
	.align		4
        /*0050*/ 	.byte	0x04, 0x1c
        /*0052*/ 	.short	(.L_19 - .L_18)


	//   ....[0]....
.L_18:
        /*0054*/ 	.word	0x000003f0


	//   ....[1]....
        /*0058*/ 	.word	0x00000440


	//----- nvinfo : EIATTR_REQNTID
	.align		4
.L_19:
        /*005c*/ 	.byte	0x04, 0x10
        /*005e*/ 	.short	(.L_21 - .L_20)
.L_20:
        /*0060*/ 	.word	0x00000080
        /*0064*/ 	.word	0x00000001
        /*0068*/ 	.word	0x00000001


	//----- nvinfo : EIATTR_CBANK_PARAM_SIZE
	.align		4
.L_21:
        /*006c*/ 	.byte	0x03, 0x19
        /*006e*/ 	.short	0x0018


	//----- nvinfo : EIATTR_PARAM_CBANK
	.align		4
        /*0070*/ 	.byte	0x04, 0x0a
        /*0072*/ 	.short	(.L_23 - .L_22)
	.align		4
.L_22:
        /*0074*/ 	.word	index@(.nv.constant0.triton_poi_fused_cat_45)
        /*0078*/ 	.short	0x0210
        /*007a*/ 	.short	0x0018


	//----- nvinfo : EIATTR_SW_WAR
	.align		4
.L_23:
        /*007c*/ 	.byte	0x04, 0x36
        /*007e*/ 	.short	(.L_25 - .L_24)
.L_24:
        /*0080*/ 	.word	0x00000008
.L_25:


//--------------------- .nv.callgraph             --------------------------
	.section	.nv.callgraph,"",@"SHT_CUDA_CALLGRAPH"
	.align	4
	.sectionentsize	8
	.align		4
        /*0000*/ 	.word	0x00000000
	.align		4
        /*0004*/ 	.word	0xffffffff
	.align		4
        /*0008*/ 	.word	0x00000000
	.align		4
        /*000c*/ 	.word	0xfffffffe
	.align		4
        /*0010*/ 	.word	0x00000000
	.align		4
        /*0014*/ 	.word	0xfffffffd
	.align		4
        /*0018*/ 	.word	0x00000000
	.align		4
        /*001c*/ 	.word	0xfffffffc


//--------------------- .text.triton_poi_fused_cat_45 --------------------------
	.section	.text.triton_poi_fused_cat_45,"ax",@progbits
	.sectionflags	@"SHF_BARRIERS=1"
	.align	128
        .global         triton_poi_fused_cat_45
        .type           triton_poi_fused_cat_45,@function
        .size           triton_poi_fused_cat_45,(.L_x_1 - triton_poi_fused_cat_45)
        .other          triton_poi_fused_cat_45,@"STO_CUDA_ENTRY STV_DEFAULT"
triton_poi_fused_cat_45:
.text.triton_poi_fused_cat_45:
[----:B------:R-:W0:Y:S02]  /*0000*/  LDC R1, c[0x0][0x28] ;  /* 0x00000a00ff017b82 */ /* 0x000e240000000800 */
[----:B------:R-:W1:Y:S01]  /*0010*/  S2R R2, SR_TID.X ;  /* 0x0000000000027919 */ /* 0x000e620000002100 */
[----:B------:R-:W2:Y:S01]  /*0020*/  LDC.64 R14, c[0x0][0x210] ;  /* 0x00008400ff0e7b82 */ /* 0x000ea20000000a00 */
[----:B------:R-:W-:Y:S01]  /*0030*/  CS2R R6, SRZ ;  /* 0x0000000000067805 */ /* 0x000fe2000001ff00 */
[----:B------:R-:W3:Y:S01]  /*0040*/  S2R R3, SR_CTAID.Y ;  /* 0x0000000000037919 */ /* 0x000ee20000002600 */
[----:B------:R-:W4:Y:S01]  /*0050*/  S2R R5, SR_CTAID.X ;  /* 0x0000000000057919 */ /* 0x000f220000002500 */
[----:B------:R-:W-:Y:S01]  /*0060*/  CS2R R10, SRZ ;  /* 0x00000000000a7805 */ /* 0x000fe2000001ff00 */
[----:B------:R-:W-:Y:S01]  /*0070*/  ULDC.64 UR6, c[0x0][0x208] ;  /* 0x0000820000067ab9 */ /* 0x000fe20000000a00 */
[----:B-1----:R-:W-:-:S04]  /*0080*/  LOP3.LUT R16, R2, 0x7f, RZ, 0xc0, !PT ;  /* 0x0000007f02107812 */ /* 0x002fc800078ec0ff */
[----:B---3--:R-:W-:Y:S01]  /*0090*/  PRMT R4, R16, 0x6540, R3 ;  /* 0x0000654010047816 */ /* 0x008fe20000000003 */
[----:B----4-:R-:W-:-:S04]  /*00a0*/  IMAD.SHL.U32 R0, R5, 0x4, RZ ;  /* 0x0000000405007824 */ /* 0x010fc800078e00ff */
[----:B------:R-:W-:Y:S01]  /*00b0*/  IMAD.IADD R4, R4, 0x1, R5 ;  /* 0x0000000104047824 */ /* 0x000fe200078e0205 */
[----:B------:R-:W-:-:S03]  /*00c0*/  ISETP.GE.AND P0, PT, R0, 0x4, PT ;  /* 0x000000040000780c */ /* 0x000fc60003f06270 */
[----:B------:R-:W-:Y:S01]  /*00d0*/  IMAD.SHL.U32 R13, R4, 0x4, RZ ;  /* 0x00000004040d7824 */ /* 0x000fe200078e00ff */
[----:B------:R-:W-:-:S03]  /*00e0*/  CS2R R4, SRZ ;  /* 0x0000000000047805 */ /* 0x000fc6000001ff00 */
[C---:B------:R-:W-:Y:S02]  /*00f0*/  VIADD R9, R13.reuse, 0x200 ;  /* 0x000002000d097836 */ /* 0x040fe40000000000 */
[----:B--2---:R-:W-:-:S04]  /*0100*/  IMAD.WIDE R12, R13, 0x4, R14 ;  /* 0x000000040d0c7825 */ /* 0x004fc800078e020e */
[----:B------:R-:W-:Y:S01]  /*0110*/  IMAD.WIDE R14, R9, 0x4, R14 ;  /* 0x00000004090e7825 */ /* 0x000fe200078e020e */
[----:B------:R-:W-:Y:S01]  /*0120*/  CS2R R8, SRZ ;  /* 0x0000000000087805 */ /* 0x000fe2000001ff00 */
[----:B------:R1:W2:Y:S05]  /*0130*/  @!P0 LDG.E.EL.128 R4, desc[UR6][R12.64] ;  /* 0x000000060c048981 */ /* 0x0002aa000c2e1d00 */
[----:B------:R-:W3:Y:S01]  /*0140*/  @!P0 LDG.E.EL.128 R8, desc[UR6][R14.64] ;  /* 0x000000060e088981 */ /* 0x000ee2000c2e1d00 */
[----:B------:R-:W4:Y:S01]  /*0150*/  S2UR UR5, SR_CgaCtaId ;  /* 0x00000000000579c3 */ /* 0x000f220000008800 */
[----:B------:R-:W-:Y:S01]  /*0160*/  UMOV UR4, 0x400 ;  /* 0x0000040000047882 */ /* 0x000fe20000000000 */
[----:B-1----:R-:W-:Y:S01]  /*0170*/  IMAD.SHL.U32 R12, R2, 0x4, RZ ;  /* 0x00000004020c7824 */ /* 0x002fe200078e00ff */
[----:B----4-:R-:W-:-:S06]  /*0180*/  UPRMT UR4, UR5, 0x654, UR4 ;  /* 0x0000065405047896 */ /* 0x010fcc0008000004 */
[----:B------:R-:W-:Y:S02]  /*0190*/  LEA R17, R16, UR4, 0x2 ;  /* 0x0000000410117c11 */ /* 0x000fe4000f8e10ff */
[--C-:B------:R-:W-:Y:S02]  /*01a0*/  SHF.R.U32.HI R16, RZ, 0x2, R2.reuse ;  /* 0x00000002ff107819 */ /* 0x100fe40000011602 */
[----:B------:R-:W-:Y:S02]  /*01b0*/  SHF.R.U32.HI R2, RZ, 0x6, R2 ;  /* 0x00000006ff027819 */ /* 0x000fe40000011602 */
[----:B------:R-:W-:Y:S02]  /*01c0*/  LOP3.LUT R13, R16, 0x10, RZ, 0xc0, !PT ;  /* 0x00000010100d7812 */ /* 0x000fe400078ec0ff */
[----:B------:R-:W-:-:S03]  /*01d0*/  LOP3.LUT R16, R12, 0x1fc, RZ, 0xc0, !PT ;  /* 0x000001fc0c107812 */ /* 0x000fc600078ec0ff */
[----:B------:R-:W-:-:S04]  /*01e0*/  VIADD R13, R13, UR4 ;  /* 0x000000040d0d7c36 */ /* 0x000fc80008000000 */
[----:B------:R-:W-:Y:S01]  /*01f0*/  IMAD R13, R16, 0x4, R13 ;  /* 0x00000004100d7824 */ /* 0x000fe200078e020d */
[----:B--2---:R1:W-:Y:S04]  /*0200*/  STS [R17], R4 ;  /* 0x0000000411007388 */ /* 0x0043e80000000800 */
[----:B------:R2:W-:Y:S04]  /*0210*/  STS [R17+0x410], R5 ;  /* 0x0004100511007388 */ /* 0x0005e80000000800 */
[----:B------:R4:W-:Y:S01]  /*0220*/  STS [R17+0x820], R6 ;  /* 0x0008200611007388 */ /* 0x0009e20000000800 */
[----:B-1----:R-:W-:-:S03]  /*0230*/  LOP3.LUT R4, R12, 0xfc, RZ, 0xc0, !PT ;  /* 0x000000fc0c047812 */ /* 0x002fc600078ec0ff */
[----:B------:R1:W-:Y:S01]  /*0240*/  STS [R17+0xc30], R7 ;  /* 0x000c300711007388 */ /* 0x0003e20000000800 */
[----:B------:R-:W-:-:S03]  /*0250*/  PRMT R3, R4, 0x6540, R3 ;  /* 0x0000654004037816 */ /* 0x000fc60000000003 */
[----:B---3--:R-:W-:Y:S01]  /*0260*/  STS [R17+0x200], R8 ;  /* 0x0002000811007388 */ /* 0x008fe20000000800 */
[----:B--2---:R-:W2:Y:S01]  /*0270*/  LDC.64 R4, c[0x0][0x218] ;  /* 0x00008600ff047b82 */ /* 0x004ea20000000a00 */
[----:B----4-:R-:W-:Y:S02]  /*0280*/  IMAD.HI R6, R3, 0x66666667, RZ ;  /* 0x6666666703067827 */ /* 0x010fe400078e02ff */
[----:B------:R3:W-:Y:S04]  /*0290*/  STS [R17+0x610], R9 ;  /* 0x0006100911007388 */ /* 0x0007e80000000800 */
[----:B------:R-:W-:Y:S01]  /*02a0*/  STS [R17+0xa20], R10 ;  /* 0x000a200a11007388 */ /* 0x000fe20000000800 */
[----:B-1----:R-:W-:-:S03]  /*02b0*/  SHF.R.U32.HI R7, RZ, 0x1f, R6 ;  /* 0x0000001fff077819 */ /* 0x002fc60000011606 */
[----:B------:R-:W-:Y:S01]  /*02c0*/  STS [R17+0xe30], R11 ;  /* 0x000e300b11007388 */ /* 0x000fe20000000800 */
[----:B------:R-:W-:Y:S02]  /*02d0*/  LEA.HI.SX32 R6, R6, R7, 0x17 ;  /* 0x0000000706067211 */ /* 0x000fe400078fbaff */
[----:B------:R-:W-:Y:S01]  /*02e0*/  SGXT.U32 R7, R2, 0x1 ;  /* 0x000000010207781a */ /* 0x000fe20000000000 */
[----:B------:R-:W-:Y:S01]  /*02f0*/  BAR.SYNC.DEFER_BLOCKING 0x0 ;  /* 0x0000000000007b1d */ /* 0x000fe20000010000 */
[----:B------:R-:W-:Y:S01]  /*0300*/  LOP3.LUT R2, R16, 0x200, RZ, 0xfc, !PT ;  /* 0x0000020010027812 */ /* 0x000fe200078efcff */
[----:B------:R-:W-:Y:S01]  /*0310*/  IMAD R3, R6, -0x500, R3 ;  /* 0xfffffb0006037824 */ /* 0x000fe200078e0203 */
[----:B------:R-:W-:Y:S02]  /*0320*/  LOP3.LUT R7, R0, R7, RZ, 0xfc, !PT ;  /* 0x0000000700077212 */ /* 0x000fe400078efcff */
[----:B------:R-:W-:Y:S01]  /*0330*/  SHF.R.U32.HI R2, RZ, 0x4, R2 ;  /* 0x00000004ff027819 */ /* 0x000fe20000011602 */
[----:B------:R-:W-:Y:S01]  /*0340*/  IMAD R6, R6, 0x1400, R3 ;  /* 0x0000140006067824 */ /* 0x000fe200078e0203 */
[----:B------:R-:W-:-:S02]  /*0350*/  LOP3.LUT R0, R7, 0x2, RZ, 0xfc, !PT ;  /* 0x0000000207007812 */ /* 0x000fc400078efcff */
[C---:B------:R-:W-:Y:S01]  /*0360*/  ISETP.GE.AND P1, PT, R7.reuse, 0x4, PT ;  /* 0x000000040700780c */ /* 0x040fe20003f26270 */
[----:B------:R-:W-:Y:S01]  /*0370*/  IMAD R7, R7, 0x500, R6 ;  /* 0x0000050007077824 */ /* 0x000fe200078e0206 */
[----:B------:R-:W-:Y:S02]  /*0380*/  ISETP.GE.AND P0, PT, R0, 0x4, PT ;  /* 0x000000040000780c */ /* 0x000fe40003f06270 */
[----:B------:R-:W-:-:S05]  /*0390*/  LOP3.LUT R2, R2, 0x30, RZ, 0xc0, !PT ;  /* 0x0000003002027812 */ /* 0x000fca00078ec0ff */
[----:B---3--:R-:W-:Y:S02]  /*03a0*/  VIADD R9, R2, UR4 ;  /* 0x0000000402097c36 */ /* 0x008fe40008000000 */
[----:B--2---:R-:W-:Y:S01]  /*03b0*/  IMAD.WIDE R2, R7, 0x4, R4 ;  /* 0x0000000407027825 */ /* 0x004fe200078e0204 */
[----:B------:R-:W1:Y:S03]  /*03c0*/  LDS.128 R12, [R13] ;  /* 0x000000000d0c7984 */ /* 0x000e660000000c00 */
[----:B------:R-:W-:Y:S01]  /*03d0*/  IMAD R9, R16, 0x4, R9 ;  /* 0x0000000410097824 */ /* 0x000fe200078e0209 */
[----:B-1----:R1:W-:Y:S01]  /*03e0*/  @!P1 STG.E.128 desc[UR6][R2.64], R12 ;  /* 0x0000000c02009986 */ /* 0x0023e2000c101d06 */
[----:B------:R-:W-:Y:S05]  /*03f0*/  @P0 EXIT ;  /* 0x000000000000094d */ /* 0x000fea0003800000 */
[----:B------:R-:W0:Y:S01]  /*0400*/  LDS.128 R8, [R9+0x800] ;  /* 0x0008000009087984 */ /* 0x000e220000000c00 */
[----:B------:R-:W-:-:S04]  /*0410*/  VIADD R7, R7, 0xa00 ;  /* 0x00000a0007077836 */ /* 0x000fc80000000000 */
[----:B------:R-:W-:-:S05]  /*0420*/  IMAD.WIDE R4, R7, 0x4, R4 ;  /* 0x0000000407047825 */ /* 0x000fca00078e0204 */
[----:B0-----:R-:W-:Y:S01]  /*0430*/  STG.E.128 desc[UR6][R4.64], R8 ;  /* 0x0000000804007986 */ /* 0x001fe2000c101d06 */
[----:B------:R-:W-:Y:S05]  /*0440*/  EXIT ;  /* 0x000000000000794d */ /* 0x000fea0003800000 */
.L_x_0:
[----:B------:R-:W-:-:S00]  /*0450*/  BRA `(.L_x_0) ;  /* 0xfffffffc00fc7947 */ /* 0x000fc0000383ffff */
[----:B------:R-:W-:-:S00]  /*0460*/  NOP ;  /* 0x0000000000007918 */ /* 0x000fc00000000000 */
        /* <DEDUP_REMOVED lines=9> */
.L_x_1:


//--------------------- .nv.shared.triton_poi_fused_cat_45 --------------------------
	.section	.nv.shared.triton_poi_fused_cat_45,"aw",@nobits
	.sectionflags	@""
	.align	16
	.zero		1024


//--------------------- .nv.constant0.triton_poi_fused_cat_45 --------------------------
	.section	.nv.constant0.triton_poi_fused_cat_45,"a",@progbits
	.sectionflags	@""
	.align	4
.nv.constant0.triton_poi_fused_cat_45:
	.zero		552
